	.headerflags	@"EF_CUDA_TEXMODE_UNIFIED EF_CUDA_64BIT_ADDRESS EF_CUDA_ACCELERATORS EF_CUDA_SM90 EF_CUDA_VIRTUAL_SM(EF_CUDA_SM90)"
	.elftype	@"ET_EXEC"


//--------------------- .nv.info                  --------------------------
	.section	.nv.info,"",@"SHT_CUDA_INFO"
	.align	4


	//----- nvinfo : EIATTR_REGCOUNT
	.align		4
        /*0000*/ 	.byte	0x04, 0x2f
        /*0002*/ 	.short	(.L_1 - .L_0)
	.align		4
.L_0:
        /*0004*/ 	.word	index@(triton_poi_fused_clone_16)
        /*0008*/ 	.word	0x0000000e


	//----- nvinfo : EIATTR_MIN_STACK_SIZE
	.align		4
.L_1:
        /*000c*/ 	.byte	0x04, 0x12
        /*000e*/ 	.short	(.L_3 - .L_2)
	.align		4
.L_2:
        /*0010*/ 	.word	index@(triton_poi_fused_clone_16)
        /*0014*/ 	.word	0x00000000


	//----- nvinfo : EIATTR_FRAME_SIZE
	.align		4
.L_3:
        /*0018*/ 	.byte	0x04, 0x11
        /*001a*/ 	.short	(.L_5 - .L_4)
	.align		4
.L_4:
        /*001c*/ 	.word	index@(triton_poi_fused_clone_16)
        /*0020*/ 	.word	0x00000000


	//----- nvinfo : EIATTR_MIN_STACK_SIZE
	.align		4
.L_5:
        /*0024*/ 	.byte	0x04, 0x12
        /*0026*/ 	.short	(.L_7 - .L_6)
	.align		4
.L_6:
        /*0028*/ 	.word	index@(triton_poi_fused_clone_16)
        /*002c*/ 	.word	0x00000000
.L_7:


//--------------------- .nv.info.triton_poi_fused_clone_16 --------------------------
	.section	.nv.info.triton_poi_fused_clone_16,"",@"SHT_CUDA_INFO"
	.sectionflags	@""
	.align	4


	//----- nvinfo : EIATTR_CUDA_API_VERSION
	.align		4
        /*0000*/ 	.byte	0x04, 0x37
        /*0002*/ 	.short	(.L_9 - .L_8)
.L_8:
        /*0004*/ 	.word	0x0000007c


	//----- nvinfo : EIATTR_KPARAM_INFO
	.align		4
.L_9:
        /*0008*/ 	.byte	0x04, 0x17
        /*000a*/ 	.short	(.L_11 - .L_10)
.L_10:
        /*000c*/ 	.word	0x00000000
        /*0010*/ 	.short	0x0002
        /*0012*/ 	.short	0x0010
        /*0014*/ 	.byte	0x00, 0xf0, 0x11, 0x00


	//----- nvinfo : EIATTR_KPARAM_INFO
	.align		4
.L_11:
        /*0018*/ 	.byte	0x04, 0x17
        /*001a*/ 	.short	(.L_13 - .L_12)
.L_12:
        /*001c*/ 	.word	0x00000000
        /*0020*/ 	.short	0x0001
        /*0022*/ 	.short	0x0008
        /*0024*/ 	.byte	0x00, 0xf4, 0x21, 0x00


	//----- nvinfo : EIATTR_KPARAM_INFO
	.align		4
.L_13:
        /*0028*/ 	.byte	0x04, 0x17
        /*002a*/ 	.short	(.L_15 - .L_14)
.L_14:
        /*002c*/ 	.word	0x00000000
        /*0030*/ 	.short	0x0000
        /*0032*/ 	.short	0x0000
        /*0034*/ 	.byte	0x00, 0xf4, 0x21, 0x00


	//----- nvinfo : EIATTR_SPARSE_MMA_MASK
	.align		4
.L_15:
        /*0038*/ 	.byte	0x03, 0x50
        /*003a*/ 	.short	0x0000


	//----- nvinfo : EIATTR_MAXREG_COUNT
	.align		4
        /*003c*/ 	.byte	0x03, 0x1b
        /*003e*/ 	.short	0x00ff


	//----- nvinfo : EIATTR_EXIT_INSTR_OFFSETS
	.align		4
        /*0040*/ 	.byte	0x04, 0x1c
        /*0042*/ 	.short	(.L_17 - .L_16)


	//   ....[0]....
.L_16:
        /*0044*/ 	.word	0x000002f0


	//   ....[1]....
        /*0048*/ 	.word	0x00000310


	//----- nvinfo : EIATTR_REQNTID
	.align		4
.L_17:
        /*004c*/ 	.byte	0x04, 0x10
        /*004e*/ 	.short	(.L_19 - .L_18)
.L_18:
        /*0050*/ 	.word	0x00000080
        /*0054*/ 	.word	0x00000001
        /*0058*/ 	.word	0x00000001


	//----- nvinfo : EIATTR_CRS_STACK_SIZE
	.align		4
.L_19:
        /*005c*/ 	.byte	0x04, 0x1e
        /*005e*/ 	.short	(.L_21 - .L_20)
.L_20:
        /*0060*/ 	.word	0x00000000


	//----- nvinfo : EIATTR_CBANK_PARAM_SIZE
	.align		4
.L_21:
        /*0064*/ 	.byte	0x03, 0x19
        /*0066*/ 	.short	0x0014


	//----- nvinfo : EIATTR_PARAM_CBANK
	.align		4
        /*0068*/ 	.byte	0x04, 0x0a
        /*006a*/ 	.short	(.L_23 - .L_22)
	.align		4
.L_22:
        /*006c*/ 	.word	index@(.nv.constant0.triton_poi_fused_clone_16)
        /*0070*/ 	.short	0x0210
        /*0072*/ 	.short	0x0014


	//----- nvinfo : EIATTR_SW_WAR
	.align		4
.L_23:
        /*0074*/ 	.byte	0x04, 0x36
        /*0076*/ 	.short	(.L_25 - .L_24)
.L_24:
        /*0078*/ 	.word	0x00000008
.L_25:


//--------------------- .nv.callgraph             --------------------------
	.section	.nv.callgraph,"",@"SHT_CUDA_CALLGRAPH"
	.align	4
	.sectionentsize	8
	.align		4
        /*0000*/ 	.word	0x00000000
	.align		4
        /*0004*/ 	.word	0xffffffff
	.align		4
        /*0008*/ 	.word	0x00000000
	.align		4
        /*000c*/ 	.word	0xfffffffe
	.align		4
        /*0010*/ 	.word	0x00000000
	.align		4
        /*0014*/ 	.word	0xfffffffd
	.align		4
        /*0018*/ 	.word	0x00000000
	.align		4
        /*001c*/ 	.word	0xfffffffc


//--------------------- .text.triton_poi_fused_clone_16 --------------------------
	.section	.text.triton_poi_fused_clone_16,"ax",@progbits
	.align	128
        .global         triton_poi_fused_clone_16
        .type           triton_poi_fused_clone_16,@function
        .size           triton_poi_fused_clone_16,(.L_x_3 - triton_poi_fused_clone_16)
        .other          triton_poi_fused_clone_16,@"STO_CUDA_ENTRY STV_DEFAULT"
triton_poi_fused_clone_16:
.text.triton_poi_fused_clone_16:
[----:B------:R-:W0:Y:S02]  /*0000*/  LDC R1, c[0x0][0x28] ;  /* 0x00000a00ff017b82 */ /* 0x000e240000000800 */
[----:B------:R-:W1:Y:S01]  /*0010*/  S2R R7, SR_TID.X ;  /* 0x0000000000077919 */ /* 0x000e620000002100 */
[----:B------:R-:W-:Y:S01]  /*0020*/  ULDC.64 UR4, c[0x0][0x208] ;  /* 0x0000820000047ab9 */ /* 0x000fe20000000a00 */
[----:B------:R-:W-:Y:S01]  /*0030*/  BSSY B0, `(.L_x_0) ;  /* 0x000002b000007945 */ /* 0x000fe20003800000 */
[----:B------:R-:W2:Y:S01]  /*0040*/  S2R R8, SR_CTAID.X ;  /* 0x0000000000087919 */ /* 0x000ea20000002500 */
[----:B-1----:R-:W-:-:S05]  /*0050*/  LOP3.LUT R7, R7, 0x7f, RZ, 0xc0, !PT ;  /* 0x0000007f07077812 */ /* 0x002fca00078ec0ff */
[----:B--2---:R-:W-:Y:S01]  /*0060*/  IMAD R7, R8, 0x80, R7 ;  /* 0x0000008008077824 */ /* 0x004fe200078e0207 */
[----:B------:R-:W-:-:S04]  /*0070*/  SHF.R.S32.HI R8, RZ, 0x18, R8 ;  /* 0x00000018ff087819 */ /* 0x000fc80000011408 */
[----:B------:R-:W-:Y:S02]  /*0080*/  SHF.R.S32.HI R0, RZ, 0x1f, R7 ;  /* 0x0000001fff007819 */ /* 0x000fe40000011407 */
[----:B------:R-:W-:Y:S02]  /*0090*/  SGXT R8, R8, 0x1 ;  /* 0x000000010808781a */ /* 0x000fe40000000200 */
[-C--:B------:R-:W-:Y:S02]  /*00a0*/  LEA.HI R0, R0, R7.reuse, RZ, 0x2 ;  /* 0x0000000700007211 */ /* 0x080fe400078f10ff */
[----:B------:R-:W-:Y:S02]  /*00b0*/  LEA.HI R8, R8, R7, RZ, 0x6 ;  /* 0x0000000708087211 */ /* 0x000fe400078f30ff */
[--C-:B------:R-:W-:Y:S02]  /*00c0*/  SHF.R.S32.HI R2, RZ, 0x2, R0.reuse ;  /* 0x00000002ff027819 */ /* 0x100fe40000011400 */
[----:B------:R-:W-:-:S02]  /*00d0*/  SHF.R.S32.HI R3, RZ, 0x1f, R0 ;  /* 0x0000001fff037819 */ /* 0x000fc40000011400 */
[----:B------:R-:W-:Y:S02]  /*00e0*/  LOP3.LUT R0, R0, 0xfffffffc, RZ, 0xc0, !PT ;  /* 0xfffffffc00007812 */ /* 0x000fe400078ec0ff */
[----:B------:R-:W-:Y:S02]  /*00f0*/  LEA.HI R3, R3, R2, RZ, 0x4 ;  /* 0x0000000203037211 */ /* 0x000fe400078f20ff */
[C---:B------:R-:W-:Y:S01]  /*0100*/  ISETP.GE.AND P0, PT, R7.reuse, 0x100, PT ;  /* 0x000001000700780c */ /* 0x040fe20003f06270 */
[----:B------:R-:W-:Y:S01]  /*0110*/  IMAD.IADD R0, R7, 0x1, -R0 ;  /* 0x0000000107007824 */ /* 0x000fe200078e0a00 */
[----:B------:R-:W-:-:S05]  /*0120*/  LOP3.LUT R3, R3, 0xfff0, RZ, 0xc0, !PT ;  /* 0x0000fff003037812 */ /* 0x000fca00078ec0ff */
[----:B------:R-:W-:-:S05]  /*0130*/  IMAD.IADD R6, R2, 0x1, -R3 ;  /* 0x0000000102067824 */ /* 0x000fca00078e0a03 */
[----:B------:R-:W-:-:S04]  /*0140*/  PRMT R2, R6, 0x8880, RZ ;  /* 0x0000888006027816 */ /* 0x000fc800000000ff */
[----:B------:R-:W-:-:S04]  /*0150*/  PRMT R2, R2, 0x7710, RZ ;  /* 0x0000771002027816 */ /* 0x000fc800000000ff */
[----:B------:R-:W-:-:S04]  /*0160*/  SHF.R.U32.HI R2, RZ, 0xd, R2 ;  /* 0x0000000dff027819 */ /* 0x000fc80000011602 */
[----:B------:R-:W-:-:S05]  /*0170*/  LOP3.LUT R3, R2, 0x3, RZ, 0xc0, !PT ;  /* 0x0000000302037812 */ /* 0x000fca00078ec0ff */
[----:B------:R-:W-:Y:S02]  /*0180*/  IMAD.IADD R4, R6, 0x1, R3 ;  /* 0x0000000106047824 */ /* 0x000fe400078e0203 */
[----:B------:R-:W1:Y:S03]  /*0190*/  LDC.64 R2, c[0x0][0x210] ;  /* 0x00008400ff027b82 */ /* 0x000e660000000a00 */
[C---:B------:R-:W-:Y:S02]  /*01a0*/  LOP3.LUT R9, R4.reuse, 0xfc, RZ, 0xc0, !PT ;  /* 0x000000fc04097812 */ /* 0x040fe400078ec0ff */
[----:B------:R-:W-:-:S03]  /*01b0*/  PRMT R10, R4, 0x8880, RZ ;  /* 0x00008880040a7816 */ /* 0x000fc600000000ff */
[----:B------:R-:W-:Y:S01]  /*01c0*/  IMAD.MOV R9, RZ, RZ, -R9 ;  /* 0x000000ffff097224 */ /* 0x000fe200078e0a09 */
[----:B------:R-:W2:Y:S01]  /*01d0*/  LDC.64 R4, c[0x0][0x218] ;  /* 0x00008600ff047b82 */ /* 0x000ea20000000a00 */
[----:B------:R-:W-:-:S03]  /*01e0*/  SHF.R.S32.HI R10, RZ, 0x2, R10 ;  /* 0x00000002ff0a7819 */ /* 0x000fc6000001140a */
[----:B------:R-:W-:Y:S02]  /*01f0*/  PRMT R11, R9, 0x7710, RZ ;  /* 0x00007710090b7816 */ /* 0x000fe400000000ff */
[----:B------:R-:W-:Y:S02]  /*0200*/  SHF.R.S32.HI R9, RZ, 0x6, R8 ;  /* 0x00000006ff097819 */ /* 0x000fe40000011408 */
[----:B------:R-:W-:Y:S01]  /*0210*/  PRMT R10, R10, 0x9910, RZ ;  /* 0x000099100a0a7816 */ /* 0x000fe200000000ff */
[----:B------:R-:W-:Y:S02]  /*0220*/  IMAD.IADD R6, R6, 0x1, R11 ;  /* 0x0000000106067824 */ /* 0x000fe400078e020b */
[----:B------:R-:W-:Y:S02]  /*0230*/  IMAD R0, R9, 0x4, R0 ;  /* 0x0000000409007824 */ /* 0x000fe400078e0200 */
[----:B------:R-:W-:Y:S01]  /*0240*/  IMAD.MOV.U32 R9, RZ, RZ, R10 ;  /* 0x000000ffff097224 */ /* 0x000fe200078e000a */
[----:B------:R-:W-:-:S03]  /*0250*/  PRMT R6, R6, 0x8880, RZ ;  /* 0x0000888006067816 */ /* 0x000fc600000000ff */
[----:B------:R-:W-:Y:S02]  /*0260*/  IMAD R0, R9, 0x10, R0 ;  /* 0x0000001009007824 */ /* 0x000fe400078e0200 */
[----:B------:R-:W-:-:S04]  /*0270*/  IMAD.MOV.U32 R9, RZ, RZ, R6 ;  /* 0x000000ffff097224 */ /* 0x000fc800078e0006 */
[----:B------:R-:W-:Y:S02]  /*0280*/  IMAD R9, R9, 0x40, R0 ;  /* 0x0000004009097824 */ /* 0x000fe400078e0200 */
[----:B--2---:R-:W-:-:S04]  /*0290*/  IMAD.WIDE R4, R7, 0x4, R4 ;  /* 0x0000000407047825 */ /* 0x004fc800078e0204 */
[----:B-1----:R-:W-:-:S04]  /*02a0*/  IMAD.WIDE R2, R9, 0x4, R2 ;  /* 0x0000000409027825 */ /* 0x002fc800078e0202 */
[----:B------:R-:W-:Y:S01]  /*02b0*/  IMAD.MOV.U32 R7, RZ, RZ, RZ ;  /* 0x000000ffff077224 */ /* 0x000fe200078e00ff */
[----:B------:R-:W-:Y:S06]  /*02c0*/  @P0 BRA `(.L_x_1) ;  /* 0x0000000000040947 */ /* 0x000fec0003800000 */
[----:B------:R1:W5:Y:S02]  /*02d0*/  LDG.E R7, desc[UR4][R2.64] ;  /* 0x0000000402077981 */ /* 0x000364000c1e1900 */
.L_x_1:
[----:B------:R-:W-:Y:S05]  /*02e0*/  BSYNC B0 ;  /* 0x0000000000007941 */ /* 0x000fea0003800000 */
.L_x_0:
[----:B------:R-:W-:Y:S05]  /*02f0*/  @P0 EXIT ;  /* 0x000000000000094d */ /* 0x000fea0003800000 */
[----:B-----5:R-:W-:Y:S01]  /*0300*/  STG.E desc[UR4][R4.64], R7 ;  /* 0x0000000704007986 */ /* 0x020fe2000c101904 */
[----:B------:R-:W-:Y:S05]  /*0310*/  EXIT ;  /* 0x000000000000794d */ /* 0x000fea0003800000 */
.L_x_2:
[----:B------:R-:W-:-:S00]  /*0320*/  BRA `(.L_x_2) ;  /* 0xfffffffc00fc7947 */ /* 0x000fc0000383ffff */
[----:B------:R-:W-:-:S00]  /*0330*/  NOP ;  /* 0x0000000000007918 */ /* 0x000fc00000000000 */
        /* <DEDUP_REMOVED lines=12> */
.L_x_3:


//--------------------- .nv.constant0.triton_poi_fused_clone_16 --------------------------
	.section	.nv.constant0.triton_poi_fused_clone_16,"a",@progbits
	.sectionflags	@""
	.align	4
.nv.constant0.triton_poi_fused_clone_16:
	.zero		548
